//
// Generated by NVIDIA NVVM Compiler
//
// Compiler Build ID: CL-36424714
// Cuda compilation tools, release 13.0, V13.0.88
// Based on NVVM 20.0.0
//

.version 9.0
.target sm_100
.address_size 64

	// .globl	_Z15kernel_functionPfi

.visible .entry _Z15kernel_functionPfi(
	.param .u64 .ptr .align 1 _Z15kernel_functionPfi_param_0,
	.param .u32 _Z15kernel_functionPfi_param_1
)
{
	.reg .pred 	%p<2>;
	.reg .b32 	%r<6>;
	.reg .b32 	%f<3>;
	.reg .b64 	%rd<5>;

	ld.param.u64 	%rd1, [_Z15kernel_functionPfi_param_0];
	ld.param.u32 	%r2, [_Z15kernel_functionPfi_param_1];
	mov.u32 	%r3, %ntid.x;
	mov.u32 	%r4, %ctaid.x;
	mov.u32 	%r5, %tid.x;
	mad.lo.s32 	%r1, %r3, %r4, %r5;
	setp.ge.s32 	%p1, %r1, %r2;
	@%p1 bra 	$L__BB0_2;
	cvta.to.global.u64 	%rd2, %rd1;
	mul.wide.s32 	%rd3, %r1, 4;
	add.s64 	%rd4, %rd2, %rd3;
	ld.global.f32 	%f1, [%rd4];
	add.f32 	%f2, %f1, %f1;
	st.global.f32 	[%rd4], %f2;
$L__BB0_2:
	ret;

}


// ===== COMPILED SASS (sm_100) =====

	.target	sm_100

	.elftype	@"ET_EXEC"


//--------------------- .note.nv.tkinfo           --------------------------
	.section	.note.nv.tkinfo,"",@"SHT_NOTE"
	.sectionflags	@"SHF_NOTE_NV_TKINFO"
	.tkinfo
        /*0018*/ 	.word	0x00000002
        /*0030*/ 	.string	""
        /*0030*/ 	.string	"ptxas"
        /*0030*/ 	.string	"Cuda compilation tools, release 13.0, V13.0.88"
        /*0030*/ 	.string	"Build cuda_13.0.r13.0/compiler.36424714_0"
        /*0030*/ 	.string	"-arch sm_100 -m 64 "



//--------------------- .note.nv.cuinfo           --------------------------
	.section	.note.nv.cuinfo,"",@"SHT_NOTE"
	.sectionflags	@"SHF_NOTE_NV_CUINFO"
        /*0018*/ 	.short	0x0002
        /*001a*/ 	.short	0x0064
        /*001c*/ 	.short	0x0082
	.zero		2


//--------------------- .nv.info                  --------------------------
	.section	.nv.info,"",@"SHT_CUDA_INFO"
	.align	4


	//----- nvinfo : EIATTR_REGCOUNT
	.align		4
        /*0000*/ 	.byte	0x04, 0x2f
        /*0002*/ 	.short	(.L_1 - .L_0)
	.align		4
.L_0:
        /*0004*/ 	.word	index@(_Z15kernel_functionPfi)
        /*0008*/ 	.word	0x00000008


	//----- nvinfo : EIATTR_FRAME_SIZE
	.align		4
.L_1:
        /*000c*/ 	.byte	0x04, 0x11
        /*000e*/ 	.short	(.L_3 - .L_2)
	.align		4
.L_2:
        /*0010*/ 	.word	index@(_Z15kernel_functionPfi)
        /*0014*/ 	.word	0x00000000


	//----- nvinfo : EIATTR_MIN_STACK_SIZE
	.align		4
.L_3:
        /*0018*/ 	.byte	0x04, 0x12
        /*001a*/ 	.short	(.L_5 - .L_4)
	.align		4
.L_4:
        /*001c*/ 	.word	index@(_Z15kernel_functionPfi)
        /*0020*/ 	.word	0x00000000
.L_5:


//--------------------- .nv.compat                --------------------------
	.section	.nv.compat,"",@"SHT_CUDA_COMPAT_INFO"
	.align	4
        /*0000*/ 	.byte	0x02, 0x09, 0x00, 0x00, 0x02, 0x02, 0x01, 0x00, 0x02, 0x05, 0x05, 0x00, 0x03, 0x07, 0x01, 0x01
        /*0010*/ 	.byte	0x02, 0x03, 0x00, 0x00, 0x02, 0x06, 0x01, 0x00, 0x04, 0x0b, 0x08, 0x00, 0x09, 0x00, 0x00, 0x00
        /*0020*/ 	.byte	0x00, 0x00, 0x00, 0x00


//--------------------- .nv.info._Z15kernel_functionPfi --------------------------
	.section	.nv.info._Z15kernel_functionPfi,"",@"SHT_CUDA_INFO"
	.sectionflags	@""
	.align	4


	//----- nvinfo : EIATTR_CUDA_API_VERSION
	.align		4
        /*0000*/ 	.byte	0x04, 0x37
        /*0002*/ 	.short	(.L_7 - .L_6)
.L_6:
        /*0004*/ 	.word	0x00000082


	//----- nvinfo : EIATTR_KPARAM_INFO
	.align		4
.L_7:
        /*0008*/ 	.byte	0x04, 0x17
        /*000a*/ 	.short	(.L_9 - .L_8)
.L_8:
        /*000c*/ 	.word	0x00000000
        /*0010*/ 	.short	0x0001
        /*0012*/ 	.short	0x0008
        /*0014*/ 	.byte	0x00, 0xf0, 0x11, 0x00


	//----- nvinfo : EIATTR_KPARAM_INFO
	.align		4
.L_9:
        /*0018*/ 	.byte	0x04, 0x17
        /*001a*/ 	.short	(.L_11 - .L_10)
.L_10:
        /*001c*/ 	.word	0x00000000
        /*0020*/ 	.short	0x0000
        /*0022*/ 	.short	0x0000
        /*0024*/ 	.byte	0x00, 0xf5, 0x21, 0x00


	//----- nvinfo : EIATTR_SPARSE_MMA_MASK
	.align		4
.L_11:
        /*0028*/ 	.byte	0x03, 0x50
        /*002a*/ 	.short	0x0000


	//----- nvinfo : EIATTR_MAXREG_COUNT
	.align		4
        /*002c*/ 	.byte	0x03, 0x1b
        /*002e*/ 	.short	0x00ff


	//----- nvinfo : EIATTR_MERCURY_ISA_VERSION
	.align		4
        /*0030*/ 	.byte	0x03, 0x5f
        /*0032*/ 	.short	0x0101


	//----- nvinfo : EIATTR_VRC_CTA_INIT_COUNT
	.align		4
        /*0034*/ 	.byte	0x02, 0x4a
	.zero		1
	.zero		1


	//----- nvinfo : EIATTR_EXIT_INSTR_OFFSETS
	.align		4
        /*0038*/ 	.byte	0x04, 0x1c
        /*003a*/ 	.short	(.L_13 - .L_12)


	//   ....[0]....
.L_12:
        /*003c*/ 	.word	0x00000070


	//   ....[1]....
        /*0040*/ 	.word	0x000000e0


	//----- nvinfo : EIATTR_CBANK_PARAM_SIZE
	.align		4
.L_13:
        /*0044*/ 	.byte	0x03, 0x19
        /*0046*/ 	.short	0x000c


	//----- nvinfo : EIATTR_PARAM_CBANK
	.align		4
        /*0048*/ 	.byte	0x04, 0x0a
        /*004a*/ 	.short	(.L_15 - .L_14)
	.align		4
.L_14:
        /*004c*/ 	.word	index@(.nv.constant0._Z15kernel_functionPfi)
        /*0050*/ 	.short	0x0380
        /*0052*/ 	.short	0x000c


	//----- nvinfo : EIATTR_SW_WAR
	.align		4
.L_15:
        /*0054*/ 	.byte	0x04, 0x36
        /*0056*/ 	.short	(.L_17 - .L_16)
.L_16:
        /*0058*/ 	.word	0x00000008
.L_17:


//--------------------- .nv.callgraph             --------------------------
	.section	.nv.callgraph,"",@"SHT_CUDA_CALLGRAPH"
	.align	4
	.sectionentsize	8
	.align		4
        /*0000*/ 	.word	0x00000000
	.align		4
        /*0004*/ 	.word	0xffffffff
	.align		4
        /*0008*/ 	.word	0x00000000
	.align		4
        /*000c*/ 	.word	0xfffffffe
	.align		4
        /*0010*/ 	.word	0x00000000
	.align		4
        /*0014*/ 	.word	0xfffffffd
	.align		4
        /*0018*/ 	.word	0x00000000
	.align		4
        /*001c*/ 	.word	0xfffffffc


//--------------------- .text._Z15kernel_functionPfi --------------------------
	.section	.text._Z15kernel_functionPfi,"ax",@progbits
	.align	128
        .global         _Z15kernel_functionPfi
        .type           _Z15kernel_functionPfi,@function
        .size           _Z15kernel_functionPfi,(.L_x_1 - _Z15kernel_functionPfi)
        .other          _Z15kernel_functionPfi,@"STO_CUDA_ENTRY STV_DEFAULT"
_Z15kernel_functionPfi:
.text._Z15kernel_functionPfi:
[----:B------:R-:W-:Y:S01]  /*0000*/  LDC R1, c[0x0][0x37c] ;  /* 0x0000df00ff017b82 */ /* 0x000fe20000000800 */
[----:B------:R-:W0:Y:S01]  /*0010*/  S2R R5, SR_CTAID.X ;  /* 0x0000000000057919 */ /* 0x000e220000002500 */
[----:B------:R-:W0:Y:S01]  /*0020*/  LDCU UR4, c[0x0][0x360] ;  /* 0x00006c00ff0477ac */ /* 0x000e220008000800 */
[----:B------:R-:W0:Y:S01]  /*0030*/  S2R R0, SR_TID.X ;  /* 0x0000000000007919 */ /* 0x000e220000002100 */
[----:B------:R-:W1:Y:S01]  /*0040*/  LDCU UR5, c[0x0][0x388] ;  /* 0x00007100ff0577ac */ /* 0x000e620008000800 */
[----:B0-----:R-:W-:-:S05]  /*0050*/  IMAD R5, R5, UR4, R0 ;  /* 0x0000000405057c24 */ /* 0x001fca000f8e0200 */
[----:B-1----:R-:W-:-:S13]  /*0060*/  ISETP.GE.AND P0, PT, R5, UR5, PT ;  /* 0x0000000505007c0c */ /* 0x002fda000bf06270 */
[----:B------:R-:W-:Y:S05]  /*0070*/  @P0 EXIT ;  /* 0x000000000000094d */ /* 0x000fea0003800000 */
[----:B------:R-:W0:Y:S01]  /*0080*/  LDC.64 R2, c[0x0][0x380] ;  /* 0x0000e000ff027b82 */ /* 0x000e220000000a00 */
[----:B------:R-:W1:Y:S01]  /*0090*/  LDCU.64 UR4, c[0x0][0x358] ;  /* 0x00006b00ff0477ac */ /* 0x000e620008000a00 */
[----:B0-----:R-:W-:-:S05]  /*00a0*/  IMAD.WIDE R2, R5, 0x4, R2 ;  /* 0x0000000405027825 */ /* 0x001fca00078e0202 */
[----:B-1----:R-:W2:Y:S02]  /*00b0*/  LDG.E R0, desc[UR4][R2.64] ;  /* 0x0000000402007981 */ /* 0x002ea4000c1e1900 */
[----:B--2---:R-:W-:-:S05]  /*00c0*/  FADD R5, R0, R0 ;  /* 0x0000000000057221 */ /* 0x004fca0000000000 */
[----:B------:R-:W-:Y:S01]  /*00d0*/  STG.E desc[UR4][R2.64], R5 ;  /* 0x0000000502007986 */ /* 0x000fe2000c101904 */
[----:B------:R-:W-:Y:S05]  /*00e0*/  EXIT ;  /* 0x000000000000794d */ /* 0x000fea0003800000 */
.L_x_0:
[----:B------:R-:W-:-:S00]  /*00f0*/  BRA `(.L_x_0) ;  /* 0xfffffffc00fc7947 */ /* 0x000fc0000383ffff */
[----:B------:R-:W-:-:S00]  /*0100*/  NOP ;  /* 0x0000000000007918 */ /* 0x000fc00000000000 */
[----:B------:R-:W-:-:S00]  /*0110*/  NOP ;  /* 0x0000000000007918 */ /* 0x000fc00000000000 */
[----:B------:R-:W-:-:S00]  /*0120*/  NOP ;  /* 0x0000000000007918 */ /* 0x000fc00000000000 */
[----:B------:R-:W-:-:S00]  /*0130*/  NOP ;  /* 0x0000000000007918 */ /* 0x000fc00000000000 */
[----:B------:R-:W-:-:S00]  /*0140*/  NOP ;  /* 0x0000000000007918 */ /* 0x000fc00000000000 */
[----:B------:R-:W-:-:S00]  /*0150*/  NOP ;  /* 0x0000000000007918 */ /* 0x000fc00000000000 */
[----:B------:R-:W-:-:S00]  /*0160*/  NOP ;  /* 0x0000000000007918 */ /* 0x000fc00000000000 */
[----:B------:R-:W-:-:S00]  /*0170*/  NOP ;  /* 0x0000000000007918 */ /* 0x000fc00000000000 */
.L_x_1:


//--------------------- .nv.shared.reserved.0     --------------------------
	.section	.nv.shared.reserved.0,"aw",@nobits
	.weak		__nv_reservedSMEM_offset_0_alias
	.size		__nv_reservedSMEM_offset_0_alias, 0, 64
	.other		__nv_reservedSMEM_offset_0_alias,@"STO_CUDA_RESERVED_SHARED STV_DEFAULT"
__nv_reservedSMEM_offset_0_alias:
	.zero		0
	.zero		64


//--------------------- .nv.constant0._Z15kernel_functionPfi --------------------------
	.section	.nv.constant0._Z15kernel_functionPfi,"a",@progbits
	.sectionflags	@""
	.align	4
.nv.constant0._Z15kernel_functionPfi:
	.zero		908


//--------------------- SYMBOLS --------------------------

	.type		.nv.reservedSmem.offset0,@object
	.size		.nv.reservedSmem.offset0,0x4
